//
// Generated by NVIDIA NVVM Compiler
//
// Compiler Build ID: CL-36424714
// Cuda compilation tools, release 13.0, V13.0.88
// Based on NVVM 20.0.0
//

.version 9.0
.target sm_100
.address_size 64

	// .globl	_Z6kernelPiii

.visible .entry _Z6kernelPiii(
	.param .u64 .ptr .align 1 _Z6kernelPiii_param_0,
	.param .u32 _Z6kernelPiii_param_1,
	.param .u32 _Z6kernelPiii_param_2
)
{
	.reg .pred 	%p<4>;
	.reg .b32 	%r<17>;
	.reg .b64 	%rd<7>;

	ld.param.u64 	%rd3, [_Z6kernelPiii_param_0];
	ld.param.u32 	%r4, [_Z6kernelPiii_param_1];
	ld.param.u32 	%r5, [_Z6kernelPiii_param_2];
	mov.u32 	%r6, %ctaid.x;
	mov.u32 	%r7, %ntid.x;
	mov.u32 	%r8, %tid.x;
	mad.lo.s32 	%r1, %r6, %r7, %r8;
	shr.u32 	%r9, %r4, 31;
	add.s32 	%r10, %r4, %r9;
	shr.s32 	%r11, %r10, 1;
	setp.ge.s32 	%p1, %r1, %r11;
	@%p1 bra 	$L__BB0_3;
	cvta.to.global.u64 	%rd4, %rd3;
	shl.b32 	%r12, %r1, 1;
	add.s32 	%r13, %r5, %r12;
	add.s32 	%r14, %r13, 1;
	setp.eq.s32 	%p2, %r14, %r4;
	selp.b32 	%r15, 0, %r13, %p2;
	selp.b32 	%r16, %r13, %r14, %p2;
	mul.wide.s32 	%rd5, %r15, 4;
	add.s64 	%rd1, %rd4, %rd5;
	ld.global.u32 	%r2, [%rd1];
	mul.wide.s32 	%rd6, %r16, 4;
	add.s64 	%rd2, %rd4, %rd6;
	ld.global.u32 	%r3, [%rd2];
	setp.le.s32 	%p3, %r2, %r3;
	@%p3 bra 	$L__BB0_3;
	st.global.u32 	[%rd1], %r3;
	st.global.u32 	[%rd2], %r2;
$L__BB0_3:
	ret;

}


// ===== COMPILED SASS (sm_100) =====

	.target	sm_100

	.elftype	@"ET_EXEC"


//--------------------- .note.nv.tkinfo           --------------------------
	.section	.note.nv.tkinfo,"",@"SHT_NOTE"
	.sectionflags	@"SHF_NOTE_NV_TKINFO"
	.tkinfo
        /*0018*/ 	.word	0x00000002
        /*0030*/ 	.string	""
        /*0030*/ 	.string	"ptxas"
        /*0030*/ 	.string	"Cuda compilation tools, release 13.0, V13.0.88"
        /*0030*/ 	.string	"Build cuda_13.0.r13.0/compiler.36424714_0"
        /*0030*/ 	.string	"-arch sm_100 -m 64 "



//--------------------- .note.nv.cuinfo           --------------------------
	.section	.note.nv.cuinfo,"",@"SHT_NOTE"
	.sectionflags	@"SHF_NOTE_NV_CUINFO"
        /*0018*/ 	.short	0x0002
        /*001a*/ 	.short	0x0064
        /*001c*/ 	.short	0x0082
	.zero		2


//--------------------- .nv.info                  --------------------------
	.section	.nv.info,"",@"SHT_CUDA_INFO"
	.align	4


	//----- nvinfo : EIATTR_REGCOUNT
	.align		4
        /*0000*/ 	.byte	0x04, 0x2f
        /*0002*/ 	.short	(.L_1 - .L_0)
	.align		4
.L_0:
        /*0004*/ 	.word	index@(_Z6kernelPiii)
        /*0008*/ 	.word	0x0000000c


	//----- nvinfo : EIATTR_FRAME_SIZE
	.align		4
.L_1:
        /*000c*/ 	.byte	0x04, 0x11
        /*000e*/ 	.short	(.L_3 - .L_2)
	.align		4
.L_2:
        /*0010*/ 	.word	index@(_Z6kernelPiii)
        /*0014*/ 	.word	0x00000000


	//----- nvinfo : EIATTR_MIN_STACK_SIZE
	.align		4
.L_3:
        /*0018*/ 	.byte	0x04, 0x12
        /*001a*/ 	.short	(.L_5 - .L_4)
	.align		4
.L_4:
        /*001c*/ 	.word	index@(_Z6kernelPiii)
        /*0020*/ 	.word	0x00000000
.L_5:


//--------------------- .nv.compat                --------------------------
	.section	.nv.compat,"",@"SHT_CUDA_COMPAT_INFO"
	.align	4
        /*0000*/ 	.byte	0x02, 0x09, 0x00, 0x00, 0x02, 0x02, 0x01, 0x00, 0x02, 0x05, 0x05, 0x00, 0x03, 0x07, 0x01, 0x01
        /*0010*/ 	.byte	0x02, 0x03, 0x00, 0x00, 0x02, 0x06, 0x01, 0x00, 0x04, 0x0b, 0x08, 0x00, 0x09, 0x00, 0x00, 0x00
        /*0020*/ 	.byte	0x00, 0x00, 0x00, 0x00


//--------------------- .nv.info._Z6kernelPiii    --------------------------
	.section	.nv.info._Z6kernelPiii,"",@"SHT_CUDA_INFO"
	.sectionflags	@""
	.align	4


	//----- nvinfo : EIATTR_CUDA_API_VERSION
	.align		4
        /*0000*/ 	.byte	0x04, 0x37
        /*0002*/ 	.short	(.L_7 - .L_6)
.L_6:
        /*0004*/ 	.word	0x00000082


	//----- nvinfo : EIATTR_KPARAM_INFO
	.align		4
.L_7:
        /*0008*/ 	.byte	0x04, 0x17
        /*000a*/ 	.short	(.L_9 - .L_8)
.L_8:
        /*000c*/ 	.word	0x00000000
        /*0010*/ 	.short	0x0002
        /*0012*/ 	.short	0x000c
        /*0014*/ 	.byte	0x00, 0xf0, 0x11, 0x00


	//----- nvinfo : EIATTR_KPARAM_INFO
	.align		4
.L_9:
        /*0018*/ 	.byte	0x04, 0x17
        /*001a*/ 	.short	(.L_11 - .L_10)
.L_10:
        /*001c*/ 	.word	0x00000000
        /*0020*/ 	.short	0x0001
        /*0022*/ 	.short	0x0008
        /*0024*/ 	.byte	0x00, 0xf0, 0x11, 0x00


	//----- nvinfo : EIATTR_KPARAM_INFO
	.align		4
.L_11:
        /*0028*/ 	.byte	0x04, 0x17
        /*002a*/ 	.short	(.L_13 - .L_12)
.L_12:
        /*002c*/ 	.word	0x00000000
        /*0030*/ 	.short	0x0000
        /*0032*/ 	.short	0x0000
        /*0034*/ 	.byte	0x00, 0xf5, 0x21, 0x00


	//----- nvinfo : EIATTR_SPARSE_MMA_MASK
	.align		4
.L_13:
        /*0038*/ 	.byte	0x03, 0x50
        /*003a*/ 	.short	0x0000


	//----- nvinfo : EIATTR_MAXREG_COUNT
	.align		4
        /*003c*/ 	.byte	0x03, 0x1b
        /*003e*/ 	.short	0x00ff


	//----- nvinfo : EIATTR_MERCURY_ISA_VERSION
	.align		4
        /*0040*/ 	.byte	0x03, 0x5f
        /*0042*/ 	.short	0x0101


	//----- nvinfo : EIATTR_VRC_CTA_INIT_COUNT
	.align		4
        /*0044*/ 	.byte	0x02, 0x4a
	.zero		1
	.zero		1


	//----- nvinfo : EIATTR_EXIT_INSTR_OFFSETS
	.align		4
        /*0048*/ 	.byte	0x04, 0x1c
        /*004a*/ 	.short	(.L_15 - .L_14)


	//   ....[0]....
.L_14:
        /*004c*/ 	.word	0x00000090


	//   ....[1]....
        /*0050*/ 	.word	0x00000170


	//   ....[2]....
        /*0054*/ 	.word	0x000001a0


	//----- nvinfo : EIATTR_CBANK_PARAM_SIZE
	.align		4
.L_15:
        /*0058*/ 	.byte	0x03, 0x19
        /*005a*/ 	.short	0x0010


	//----- nvinfo : EIATTR_PARAM_CBANK
	.align		4
        /*005c*/ 	.byte	0x04, 0x0a
        /*005e*/ 	.short	(.L_17 - .L_16)
	.align		4
.L_16:
        /*0060*/ 	.word	index@(.nv.constant0._Z6kernelPiii)
        /*0064*/ 	.short	0x0380
        /*0066*/ 	.short	0x0010


	//----- nvinfo : EIATTR_SW_WAR
	.align		4
.L_17:
        /*0068*/ 	.byte	0x04, 0x36
        /*006a*/ 	.short	(.L_19 - .L_18)
.L_18:
        /*006c*/ 	.word	0x00000008
.L_19:


//--------------------- .nv.callgraph             --------------------------
	.section	.nv.callgraph,"",@"SHT_CUDA_CALLGRAPH"
	.align	4
	.sectionentsize	8
	.align		4
        /*0000*/ 	.word	0x00000000
	.align		4
        /*0004*/ 	.word	0xffffffff
	.align		4
        /*0008*/ 	.word	0x00000000
	.align		4
        /*000c*/ 	.word	0xfffffffe
	.align		4
        /*0010*/ 	.word	0x00000000
	.align		4
        /*0014*/ 	.word	0xfffffffd
	.align		4
        /*0018*/ 	.word	0x00000000
	.align		4
        /*001c*/ 	.word	0xfffffffc


//--------------------- .text._Z6kernelPiii       --------------------------
	.section	.text._Z6kernelPiii,"ax",@progbits
	.align	128
        .global         _Z6kernelPiii
        .type           _Z6kernelPiii,@function
        .size           _Z6kernelPiii,(.L_x_1 - _Z6kernelPiii)
        .other          _Z6kernelPiii,@"STO_CUDA_ENTRY STV_DEFAULT"
_Z6kernelPiii:
.text._Z6kernelPiii:
[----:B------:R-:W-:Y:S01]  /*0000*/  LDC R1, c[0x0][0x37c] ;  /* 0x0000df00ff017b82 */ /* 0x000fe20000000800 */
[----:B------:R-:W0:Y:S07]  /*0010*/  S2R R3, SR_TID.X ;  /* 0x0000000000037919 */ /* 0x000e2e0000002100 */
[----:B------:R-:W0:Y:S01]  /*0020*/  S2UR UR5, SR_CTAID.X ;  /* 0x00000000000579c3 */ /* 0x000e220000002500 */
[----:B------:R-:W1:Y:S07]  /*0030*/  LDCU UR6, c[0x0][0x388] ;  /* 0x00007100ff0677ac */ /* 0x000e6e0008000800 */
[----:B------:R-:W0:Y:S01]  /*0040*/  LDC R0, c[0x0][0x360] ;  /* 0x0000d800ff007b82 */ /* 0x000e220000000800 */
[----:B-1----:R-:W-:-:S04]  /*0050*/  ULEA.HI UR4, UR6, UR6, URZ, 0x1 ;  /* 0x0000000606047291 */ /* 0x002fc8000f8f08ff */
[----:B------:R-:W-:Y:S01]  /*0060*/  USHF.R.S32.HI UR4, URZ, 0x1, UR4 ;  /* 0x00000001ff047899 */ /* 0x000fe20008011404 */
[----:B0-----:R-:W-:-:S05]  /*0070*/  IMAD R0, R0, UR5, R3 ;  /* 0x0000000500007c24 */ /* 0x001fca000f8e0203 */
[----:B------:R-:W-:-:S13]  /*0080*/  ISETP.GE.AND P0, PT, R0, UR4, PT ;  /* 0x0000000400007c0c */ /* 0x000fda000bf06270 */
[----:B------:R-:W-:Y:S05]  /*0090*/  @P0 EXIT ;  /* 0x000000000000094d */ /* 0x000fea0003800000 */
[----:B------:R-:W0:Y:S01]  /*00a0*/  LDCU UR4, c[0x0][0x38c] ;  /* 0x00007180ff0477ac */ /* 0x000e220008000800 */
[----:B------:R-:W1:Y:S01]  /*00b0*/  LDC.64 R4, c[0x0][0x380] ;  /* 0x0000e000ff047b82 */ /* 0x000e620000000a00 */
[----:B0-----:R-:W-:Y:S01]  /*00c0*/  LEA R0, R0, UR4, 0x1 ;  /* 0x0000000400007c11 */ /* 0x001fe2000f8e08ff */
[----:B------:R-:W0:Y:S04]  /*00d0*/  LDCU.64 UR4, c[0x0][0x358] ;  /* 0x00006b00ff0477ac */ /* 0x000e280008000a00 */
[----:B------:R-:W-:-:S05]  /*00e0*/  VIADD R3, R0, 0x1 ;  /* 0x0000000100037836 */ /* 0x000fca0000000000 */
[----:B------:R-:W-:-:S04]  /*00f0*/  ISETP.NE.AND P0, PT, R3, UR6, PT ;  /* 0x0000000603007c0c */ /* 0x000fc8000bf05270 */
[C---:B------:R-:W-:Y:S02]  /*0100*/  SEL R7, R0.reuse, RZ, P0 ;  /* 0x000000ff00077207 */ /* 0x040fe40000000000 */
[----:B------:R-:W-:-:S03]  /*0110*/  SEL R9, R0, R3, !P0 ;  /* 0x0000000300097207 */ /* 0x000fc60004000000 */
[----:B-1----:R-:W-:-:S04]  /*0120*/  IMAD.WIDE R2, R7, 0x4, R4 ;  /* 0x0000000407027825 */ /* 0x002fc800078e0204 */
[----:B------:R-:W-:Y:S01]  /*0130*/  IMAD.WIDE R4, R9, 0x4, R4 ;  /* 0x0000000409047825 */ /* 0x000fe200078e0204 */
[----:B0-----:R-:W2:Y:S04]  /*0140*/  LDG.E R7, desc[UR4][R2.64] ;  /* 0x0000000402077981 */ /* 0x001ea8000c1e1900 */
[----:B------:R-:W2:Y:S02]  /*0150*/  LDG.E R0, desc[UR4][R4.64] ;  /* 0x0000000404007981 */ /* 0x000ea4000c1e1900 */
[----:B--2---:R-:W-:-:S13]  /*0160*/  ISETP.GT.AND P0, PT, R7, R0, PT ;  /* 0x000000000700720c */ /* 0x004fda0003f04270 */
[----:B------:R-:W-:Y:S05]  /*0170*/  @!P0 EXIT ;  /* 0x000000000000894d */ /* 0x000fea0003800000 */
[----:B------:R-:W-:Y:S04]  /*0180*/  STG.E desc[UR4][R2.64], R0 ;  /* 0x0000000002007986 */ /* 0x000fe8000c101904 */
[----:B------:R-:W-:Y:S01]  /*0190*/  STG.E desc[UR4][R4.64], R7 ;  /* 0x0000000704007986 */ /* 0x000fe2000c101904 */
[----:B------:R-:W-:Y:S05]  /*01a0*/  EXIT ;  /* 0x000000000000794d */ /* 0x000fea0003800000 */
.L_x_0:
[----:B------:R-:W-:-:S00]  /*01b0*/  BRA `(.L_x_0) ;  /* 0xfffffffc00fc7947 */ /* 0x000fc0000383ffff */
[----:B------:R-:W-:-:S00]  /*01c0*/  NOP ;  /* 0x0000000000007918 */ /* 0x000fc00000000000 */
        /* <DEDUP_REMOVED lines=11> */
.L_x_1:


//--------------------- .nv.shared.reserved.0     --------------------------
	.section	.nv.shared.reserved.0,"aw",@nobits
	.weak		__nv_reservedSMEM_offset_0_alias
	.size		__nv_reservedSMEM_offset_0_alias, 0, 64
	.other		__nv_reservedSMEM_offset_0_alias,@"STO_CUDA_RESERVED_SHARED STV_DEFAULT"
__nv_reservedSMEM_offset_0_alias:
	.zero		0
	.zero		64


//--------------------- .nv.constant0._Z6kernelPiii --------------------------
	.section	.nv.constant0._Z6kernelPiii,"a",@progbits
	.sectionflags	@""
	.align	4
.nv.constant0._Z6kernelPiii:
	.zero		912


//--------------------- SYMBOLS --------------------------

	.type		.nv.reservedSmem.offset0,@object
	.size		.nv.reservedSmem.offset0,0x4
